//
// Generated by NVIDIA NVVM Compiler
//
// Compiler Build ID: CL-36424714
// Cuda compilation tools, release 13.0, V13.0.88
// Based on NVVM 20.0.0
//

.version 9.0
.target sm_100
.address_size 64

	// .globl	_Z12sequence_gpuPii

.visible .entry _Z12sequence_gpuPii(
	.param .u64 .ptr .align 1 _Z12sequence_gpuPii_param_0,
	.param .u32 _Z12sequence_gpuPii_param_1
)
{
	.reg .pred 	%p<2>;
	.reg .b32 	%r<7>;
	.reg .b64 	%rd<5>;

	ld.param.u64 	%rd1, [_Z12sequence_gpuPii_param_0];
	ld.param.u32 	%r2, [_Z12sequence_gpuPii_param_1];
	mov.u32 	%r3, %ctaid.x;
	mov.u32 	%r4, %ntid.x;
	mov.u32 	%r5, %tid.x;
	mad.lo.s32 	%r1, %r3, %r4, %r5;
	setp.ge.s32 	%p1, %r1, %r2;
	@%p1 bra 	$L__BB0_2;
	cvta.to.global.u64 	%rd2, %rd1;
	// begin inline asm
	mov.u32 %r6, %laneid;
	// end inline asm
	mul.wide.s32 	%rd3, %r1, 4;
	add.s64 	%rd4, %rd2, %rd3;
	st.global.u32 	[%rd4], %r6;
$L__BB0_2:
	ret;

}


// ===== COMPILED SASS (sm_100) =====

	.target	sm_100

	.elftype	@"ET_EXEC"


//--------------------- .note.nv.tkinfo           --------------------------
	.section	.note.nv.tkinfo,"",@"SHT_NOTE"
	.sectionflags	@"SHF_NOTE_NV_TKINFO"
	.tkinfo
        /*0018*/ 	.word	0x00000002
        /*0030*/ 	.string	""
        /*0030*/ 	.string	"ptxas"
        /*0030*/ 	.string	"Cuda compilation tools, release 13.0, V13.0.88"
        /*0030*/ 	.string	"Build cuda_13.0.r13.0/compiler.36424714_0"
        /*0030*/ 	.string	"-arch sm_100 -m 64 "



//--------------------- .note.nv.cuinfo           --------------------------
	.section	.note.nv.cuinfo,"",@"SHT_NOTE"
	.sectionflags	@"SHF_NOTE_NV_CUINFO"
        /*0018*/ 	.short	0x0002
        /*001a*/ 	.short	0x0064
        /*001c*/ 	.short	0x0082
	.zero		2


//--------------------- .nv.info                  --------------------------
	.section	.nv.info,"",@"SHT_CUDA_INFO"
	.align	4


	//----- nvinfo : EIATTR_REGCOUNT
	.align		4
        /*0000*/ 	.byte	0x04, 0x2f
        /*0002*/ 	.short	(.L_1 - .L_0)
	.align		4
.L_0:
        /*0004*/ 	.word	index@(_Z12sequence_gpuPii)
        /*0008*/ 	.word	0x0000000a


	//----- nvinfo : EIATTR_FRAME_SIZE
	.align		4
.L_1:
        /*000c*/ 	.byte	0x04, 0x11
        /*000e*/ 	.short	(.L_3 - .L_2)
	.align		4
.L_2:
        /*0010*/ 	.word	index@(_Z12sequence_gpuPii)
        /*0014*/ 	.word	0x00000000


	//----- nvinfo : EIATTR_MIN_STACK_SIZE
	.align		4
.L_3:
        /*0018*/ 	.byte	0x04, 0x12
        /*001a*/ 	.short	(.L_5 - .L_4)
	.align		4
.L_4:
        /*001c*/ 	.word	index@(_Z12sequence_gpuPii)
        /*0020*/ 	.word	0x00000000
.L_5:


//--------------------- .nv.compat                --------------------------
	.section	.nv.compat,"",@"SHT_CUDA_COMPAT_INFO"
	.align	4
        /*0000*/ 	.byte	0x02, 0x09, 0x00, 0x00, 0x02, 0x02, 0x01, 0x00, 0x02, 0x05, 0x05, 0x00, 0x03, 0x07, 0x01, 0x01
        /*0010*/ 	.byte	0x02, 0x03, 0x00, 0x00, 0x02, 0x06, 0x01, 0x00, 0x04, 0x0b, 0x08, 0x00, 0x09, 0x00, 0x00, 0x00
        /*0020*/ 	.byte	0x00, 0x00, 0x00, 0x00


//--------------------- .nv.info._Z12sequence_gpuPii --------------------------
	.section	.nv.info._Z12sequence_gpuPii,"",@"SHT_CUDA_INFO"
	.sectionflags	@""
	.align	4


	//----- nvinfo : EIATTR_CUDA_API_VERSION
	.align		4
        /*0000*/ 	.byte	0x04, 0x37
        /*0002*/ 	.short	(.L_7 - .L_6)
.L_6:
        /*0004*/ 	.word	0x00000082


	//----- nvinfo : EIATTR_KPARAM_INFO
	.align		4
.L_7:
        /*0008*/ 	.byte	0x04, 0x17
        /*000a*/ 	.short	(.L_9 - .L_8)
.L_8:
        /*000c*/ 	.word	0x00000000
        /*0010*/ 	.short	0x0001
        /*0012*/ 	.short	0x0008
        /*0014*/ 	.byte	0x00, 0xf0, 0x11, 0x00


	//----- nvinfo : EIATTR_KPARAM_INFO
	.align		4
.L_9:
        /*0018*/ 	.byte	0x04, 0x17
        /*001a*/ 	.short	(.L_11 - .L_10)
.L_10:
        /*001c*/ 	.word	0x00000000
        /*0020*/ 	.short	0x0000
        /*0022*/ 	.short	0x0000
        /*0024*/ 	.byte	0x00, 0xf5, 0x21, 0x00


	//----- nvinfo : EIATTR_SPARSE_MMA_MASK
	.align		4
.L_11:
        /*0028*/ 	.byte	0x03, 0x50
        /*002a*/ 	.short	0x0000


	//----- nvinfo : EIATTR_MAXREG_COUNT
	.align		4
        /*002c*/ 	.byte	0x03, 0x1b
        /*002e*/ 	.short	0x00ff


	//----- nvinfo : EIATTR_MERCURY_ISA_VERSION
	.align		4
        /*0030*/ 	.byte	0x03, 0x5f
        /*0032*/ 	.short	0x0101


	//----- nvinfo : EIATTR_VRC_CTA_INIT_COUNT
	.align		4
        /*0034*/ 	.byte	0x02, 0x4a
	.zero		1
	.zero		1


	//----- nvinfo : EIATTR_EXIT_INSTR_OFFSETS
	.align		4
        /*0038*/ 	.byte	0x04, 0x1c
        /*003a*/ 	.short	(.L_13 - .L_12)


	//   ....[0]....
.L_12:
        /*003c*/ 	.word	0x00000070


	//   ....[1]....
        /*0040*/ 	.word	0x000000d0


	//----- nvinfo : EIATTR_CBANK_PARAM_SIZE
	.align		4
.L_13:
        /*0044*/ 	.byte	0x03, 0x19
        /*0046*/ 	.short	0x000c


	//----- nvinfo : EIATTR_PARAM_CBANK
	.align		4
        /*0048*/ 	.byte	0x04, 0x0a
        /*004a*/ 	.short	(.L_15 - .L_14)
	.align		4
.L_14:
        /*004c*/ 	.word	index@(.nv.constant0._Z12sequence_gpuPii)
        /*0050*/ 	.short	0x0380
        /*0052*/ 	.short	0x000c


	//----- nvinfo : EIATTR_SW_WAR
	.align		4
.L_15:
        /*0054*/ 	.byte	0x04, 0x36
        /*0056*/ 	.short	(.L_17 - .L_16)
.L_16:
        /*0058*/ 	.word	0x00000008
.L_17:


//--------------------- .nv.callgraph             --------------------------
	.section	.nv.callgraph,"",@"SHT_CUDA_CALLGRAPH"
	.align	4
	.sectionentsize	8
	.align		4
        /*0000*/ 	.word	0x00000000
	.align		4
        /*0004*/ 	.word	0xffffffff
	.align		4
        /*0008*/ 	.word	0x00000000
	.align		4
        /*000c*/ 	.word	0xfffffffe
	.align		4
        /*0010*/ 	.word	0x00000000
	.align		4
        /*0014*/ 	.word	0xfffffffd
	.align		4
        /*0018*/ 	.word	0x00000000
	.align		4
        /*001c*/ 	.word	0xfffffffc


//--------------------- .text._Z12sequence_gpuPii --------------------------
	.section	.text._Z12sequence_gpuPii,"ax",@progbits
	.align	128
        .global         _Z12sequence_gpuPii
        .type           _Z12sequence_gpuPii,@function
        .size           _Z12sequence_gpuPii,(.L_x_1 - _Z12sequence_gpuPii)
        .other          _Z12sequence_gpuPii,@"STO_CUDA_ENTRY STV_DEFAULT"
_Z12sequence_gpuPii:
.text._Z12sequence_gpuPii:
[----:B------:R-:W-:Y:S01]  /*0000*/  LDC R1, c[0x0][0x37c] ;  /* 0x0000df00ff017b82 */ /* 0x000fe20000000800 */
[----:B------:R-:W0:Y:S07]  /*0010*/  S2R R0, SR_TID.X ;  /* 0x0000000000007919 */ /* 0x000e2e0000002100 */
[----:B------:R-:W0:Y:S01]  /*0020*/  S2UR UR4, SR_CTAID.X ;  /* 0x00000000000479c3 */ /* 0x000e220000002500 */
[----:B------:R-:W1:Y:S07]  /*0030*/  LDCU UR5, c[0x0][0x388] ;  /* 0x00007100ff0577ac */ /* 0x000e6e0008000800 */
[----:B------:R-:W0:Y:S02]  /*0040*/  LDC R5, c[0x0][0x360] ;  /* 0x0000d800ff057b82 */ /* 0x000e240000000800 */
[----:B0-----:R-:W-:-:S05]  /*0050*/  IMAD R5, R5, UR4, R0 ;  /* 0x0000000405057c24 */ /* 0x001fca000f8e0200 */
[----:B-1----:R-:W-:-:S13]  /*0060*/  ISETP.GE.AND P0, PT, R5, UR5, PT ;  /* 0x0000000505007c0c */ /* 0x002fda000bf06270 */
[----:B------:R-:W-:Y:S05]  /*0070*/  @P0 EXIT ;  /* 0x000000000000094d */ /* 0x000fea0003800000 */
[----:B------:R-:W0:Y:S01]  /*0080*/  S2R R7, SR_LANEID ;  /* 0x0000000000077919 */ /* 0x000e220000000000 */
[----:B------:R-:W1:Y:S01]  /*0090*/  LDC.64 R2, c[0x0][0x380] ;  /* 0x0000e000ff027b82 */ /* 0x000e620000000a00 */
[----:B------:R-:W0:Y:S01]  /*00a0*/  LDCU.64 UR4, c[0x0][0x358] ;  /* 0x00006b00ff0477ac */ /* 0x000e220008000a00 */
[----:B-1----:R-:W-:-:S05]  /*00b0*/  IMAD.WIDE R2, R5, 0x4, R2 ;  /* 0x0000000405027825 */ /* 0x002fca00078e0202 */
[----:B0-----:R-:W-:Y:S01]  /*00c0*/  STG.E desc[UR4][R2.64], R7 ;  /* 0x0000000702007986 */ /* 0x001fe2000c101904 */
[----:B------:R-:W-:Y:S05]  /*00d0*/  EXIT ;  /* 0x000000000000794d */ /* 0x000fea0003800000 */
.L_x_0:
[----:B------:R-:W-:-:S00]  /*00e0*/  BRA `(.L_x_0) ;  /* 0xfffffffc00fc7947 */ /* 0x000fc0000383ffff */
[----:B------:R-:W-:-:S00]  /*00f0*/  NOP ;  /* 0x0000000000007918 */ /* 0x000fc00000000000 */
        /* <DEDUP_REMOVED lines=8> */
.L_x_1:


//--------------------- .nv.shared.reserved.0     --------------------------
	.section	.nv.shared.reserved.0,"aw",@nobits
	.weak		__nv_reservedSMEM_offset_0_alias
	.size		__nv_reservedSMEM_offset_0_alias, 0, 64
	.other		__nv_reservedSMEM_offset_0_alias,@"STO_CUDA_RESERVED_SHARED STV_DEFAULT"
__nv_reservedSMEM_offset_0_alias:
	.zero		0
	.zero		64


//--------------------- .nv.constant0._Z12sequence_gpuPii --------------------------
	.section	.nv.constant0._Z12sequence_gpuPii,"a",@progbits
	.sectionflags	@""
	.align	4
.nv.constant0._Z12sequence_gpuPii:
	.zero		908


//--------------------- SYMBOLS --------------------------

	.type		.nv.reservedSmem.offset0,@object
	.size		.nv.reservedSmem.offset0,0x4
